//
// Generated by NVIDIA NVVM Compiler
//
// Compiler Build ID: CL-36424714
// Cuda compilation tools, release 13.0, V13.0.88
// Based on NVVM 20.0.0
//

.version 9.0
.target sm_100
.address_size 64

	// .globl	_Z3conPfS_S_iiii

.visible .entry _Z3conPfS_S_iiii(
	.param .u64 .ptr .align 1 _Z3conPfS_S_iiii_param_0,
	.param .u64 .ptr .align 1 _Z3conPfS_S_iiii_param_1,
	.param .u64 .ptr .align 1 _Z3conPfS_S_iiii_param_2,
	.param .u32 _Z3conPfS_S_iiii_param_3,
	.param .u32 _Z3conPfS_S_iiii_param_4,
	.param .u32 _Z3conPfS_S_iiii_param_5,
	.param .u32 _Z3conPfS_S_iiii_param_6
)
{
	.reg .pred 	%p<11>;
	.reg .b32 	%r<61>;
	.reg .b32 	%f<110>;
	.reg .b64 	%rd<26>;

	ld.param.u64 	%rd6, [_Z3conPfS_S_iiii_param_0];
	ld.param.u64 	%rd7, [_Z3conPfS_S_iiii_param_2];
	ld.param.u32 	%r30, [_Z3conPfS_S_iiii_param_3];
	ld.param.u32 	%r33, [_Z3conPfS_S_iiii_param_4];
	ld.param.u32 	%r31, [_Z3conPfS_S_iiii_param_5];
	ld.param.u32 	%r32, [_Z3conPfS_S_iiii_param_6];
	cvta.to.global.u64 	%rd1, %rd7;
	cvta.to.global.u64 	%rd2, %rd6;
	mov.u32 	%r34, %ctaid.y;
	mov.u32 	%r35, %ntid.y;
	mov.u32 	%r36, %tid.y;
	mad.lo.s32 	%r1, %r34, %r35, %r36;
	mov.u32 	%r37, %ctaid.x;
	mov.u32 	%r38, %ntid.x;
	mov.u32 	%r39, %tid.x;
	mad.lo.s32 	%r2, %r37, %r38, %r39;
	shl.b32 	%r3, %r32, 1;
	setp.ge.s32 	%p1, %r1, %r33;
	setp.ge.s32 	%p2, %r2, %r30;
	or.pred  	%p3, %p2, %p1;
	@%p3 bra 	$L__BB0_14;
	neg.s32 	%r4, %r32;
	setp.lt.s32 	%p4, %r32, 0;
	mov.f32 	%f105, 0f00000000;
	@%p4 bra 	$L__BB0_13;
	add.s32 	%r5, %r32, %r1;
	add.s32 	%r6, %r32, %r2;
	and.b32  	%r7, %r32, 1;
	add.s32 	%r8, %r3, %r30;
	mov.f32 	%f105, 0f00000000;
	mov.u32 	%r53, %r4;
$L__BB0_3:
	setp.lt.u32 	%p5, %r3, 15;
	add.s32 	%r40, %r5, %r53;
	mul.lo.s32 	%r10, %r40, %r8;
	add.s32 	%r11, %r6, %r10;
	add.s32 	%r41, %r53, %r32;
	mul.lo.s32 	%r54, %r41, %r31;
	add.s32 	%r13, %r54, %r32;
	mov.u32 	%r58, %r4;
	@%p5 bra 	$L__BB0_6;
	add.s32 	%r42, %r3, 1;
	and.b32  	%r43, %r42, -16;
	neg.s32 	%r56, %r43;
	add.s32 	%r55, %r2, %r10;
	mov.u32 	%r58, %r4;
$L__BB0_5:
	.pragma "nounroll";
	mul.wide.s32 	%rd8, %r55, 4;
	add.s64 	%rd9, %rd2, %rd8;
	ld.global.f32 	%f15, [%rd9];
	mul.wide.s32 	%rd10, %r54, 4;
	add.s64 	%rd11, %rd1, %rd10;
	ld.global.f32 	%f16, [%rd11];
	fma.rn.f32 	%f17, %f15, %f16, %f105;
	ld.global.f32 	%f18, [%rd9+4];
	ld.global.f32 	%f19, [%rd11+4];
	fma.rn.f32 	%f20, %f18, %f19, %f17;
	ld.global.f32 	%f21, [%rd9+8];
	ld.global.f32 	%f22, [%rd11+8];
	fma.rn.f32 	%f23, %f21, %f22, %f20;
	ld.global.f32 	%f24, [%rd9+12];
	ld.global.f32 	%f25, [%rd11+12];
	fma.rn.f32 	%f26, %f24, %f25, %f23;
	ld.global.f32 	%f27, [%rd9+16];
	ld.global.f32 	%f28, [%rd11+16];
	fma.rn.f32 	%f29, %f27, %f28, %f26;
	ld.global.f32 	%f30, [%rd9+20];
	ld.global.f32 	%f31, [%rd11+20];
	fma.rn.f32 	%f32, %f30, %f31, %f29;
	ld.global.f32 	%f33, [%rd9+24];
	ld.global.f32 	%f34, [%rd11+24];
	fma.rn.f32 	%f35, %f33, %f34, %f32;
	ld.global.f32 	%f36, [%rd9+28];
	ld.global.f32 	%f37, [%rd11+28];
	fma.rn.f32 	%f38, %f36, %f37, %f35;
	ld.global.f32 	%f39, [%rd9+32];
	ld.global.f32 	%f40, [%rd11+32];
	fma.rn.f32 	%f41, %f39, %f40, %f38;
	ld.global.f32 	%f42, [%rd9+36];
	ld.global.f32 	%f43, [%rd11+36];
	fma.rn.f32 	%f44, %f42, %f43, %f41;
	ld.global.f32 	%f45, [%rd9+40];
	ld.global.f32 	%f46, [%rd11+40];
	fma.rn.f32 	%f47, %f45, %f46, %f44;
	ld.global.f32 	%f48, [%rd9+44];
	ld.global.f32 	%f49, [%rd11+44];
	fma.rn.f32 	%f50, %f48, %f49, %f47;
	ld.global.f32 	%f51, [%rd9+48];
	ld.global.f32 	%f52, [%rd11+48];
	fma.rn.f32 	%f53, %f51, %f52, %f50;
	ld.global.f32 	%f54, [%rd9+52];
	ld.global.f32 	%f55, [%rd11+52];
	fma.rn.f32 	%f56, %f54, %f55, %f53;
	ld.global.f32 	%f57, [%rd9+56];
	ld.global.f32 	%f58, [%rd11+56];
	fma.rn.f32 	%f59, %f57, %f58, %f56;
	ld.global.f32 	%f60, [%rd9+60];
	ld.global.f32 	%f61, [%rd11+60];
	fma.rn.f32 	%f105, %f60, %f61, %f59;
	add.s32 	%r58, %r58, 16;
	add.s32 	%r56, %r56, 16;
	add.s32 	%r55, %r55, 16;
	add.s32 	%r54, %r54, 16;
	setp.ne.s32 	%p6, %r56, 0;
	@%p6 bra 	$L__BB0_5;
$L__BB0_6:
	and.b32  	%r44, %r3, 14;
	setp.lt.u32 	%p7, %r44, 7;
	@%p7 bra 	$L__BB0_8;
	add.s32 	%r45, %r11, %r58;
	mul.wide.s32 	%rd12, %r45, 4;
	add.s64 	%rd13, %rd2, %rd12;
	ld.global.f32 	%f62, [%rd13];
	add.s32 	%r46, %r13, %r58;
	mul.wide.s32 	%rd14, %r46, 4;
	add.s64 	%rd15, %rd1, %rd14;
	ld.global.f32 	%f63, [%rd15];
	fma.rn.f32 	%f64, %f62, %f63, %f105;
	ld.global.f32 	%f65, [%rd13+4];
	ld.global.f32 	%f66, [%rd15+4];
	fma.rn.f32 	%f67, %f65, %f66, %f64;
	ld.global.f32 	%f68, [%rd13+8];
	ld.global.f32 	%f69, [%rd15+8];
	fma.rn.f32 	%f70, %f68, %f69, %f67;
	ld.global.f32 	%f71, [%rd13+12];
	ld.global.f32 	%f72, [%rd15+12];
	fma.rn.f32 	%f73, %f71, %f72, %f70;
	ld.global.f32 	%f74, [%rd13+16];
	ld.global.f32 	%f75, [%rd15+16];
	fma.rn.f32 	%f76, %f74, %f75, %f73;
	ld.global.f32 	%f77, [%rd13+20];
	ld.global.f32 	%f78, [%rd15+20];
	fma.rn.f32 	%f79, %f77, %f78, %f76;
	ld.global.f32 	%f80, [%rd13+24];
	ld.global.f32 	%f81, [%rd15+24];
	fma.rn.f32 	%f82, %f80, %f81, %f79;
	ld.global.f32 	%f83, [%rd13+28];
	ld.global.f32 	%f84, [%rd15+28];
	fma.rn.f32 	%f105, %f83, %f84, %f82;
	add.s32 	%r58, %r58, 8;
$L__BB0_8:
	and.b32  	%r47, %r3, 6;
	setp.lt.u32 	%p8, %r47, 3;
	@%p8 bra 	$L__BB0_10;
	add.s32 	%r48, %r11, %r58;
	mul.wide.s32 	%rd16, %r48, 4;
	add.s64 	%rd17, %rd2, %rd16;
	ld.global.f32 	%f85, [%rd17];
	add.s32 	%r49, %r13, %r58;
	mul.wide.s32 	%rd18, %r49, 4;
	add.s64 	%rd19, %rd1, %rd18;
	ld.global.f32 	%f86, [%rd19];
	fma.rn.f32 	%f87, %f85, %f86, %f105;
	ld.global.f32 	%f88, [%rd17+4];
	ld.global.f32 	%f89, [%rd19+4];
	fma.rn.f32 	%f90, %f88, %f89, %f87;
	ld.global.f32 	%f91, [%rd17+8];
	ld.global.f32 	%f92, [%rd19+8];
	fma.rn.f32 	%f93, %f91, %f92, %f90;
	ld.global.f32 	%f94, [%rd17+12];
	ld.global.f32 	%f95, [%rd19+12];
	fma.rn.f32 	%f105, %f94, %f95, %f93;
	add.s32 	%r58, %r58, 4;
$L__BB0_10:
	setp.eq.s32 	%p9, %r7, 0;
	add.s32 	%r50, %r11, %r58;
	mul.wide.s32 	%rd20, %r50, 4;
	add.s64 	%rd3, %rd2, %rd20;
	ld.global.f32 	%f96, [%rd3];
	add.s32 	%r51, %r13, %r58;
	mul.wide.s32 	%rd21, %r51, 4;
	add.s64 	%rd4, %rd1, %rd21;
	ld.global.f32 	%f97, [%rd4];
	fma.rn.f32 	%f105, %f96, %f97, %f105;
	@%p9 bra 	$L__BB0_12;
	ld.global.f32 	%f98, [%rd3+4];
	ld.global.f32 	%f99, [%rd4+4];
	fma.rn.f32 	%f100, %f98, %f99, %f105;
	ld.global.f32 	%f101, [%rd3+8];
	ld.global.f32 	%f102, [%rd4+8];
	fma.rn.f32 	%f105, %f101, %f102, %f100;
$L__BB0_12:
	add.s32 	%r29, %r53, 1;
	setp.ne.s32 	%p10, %r53, %r32;
	mov.u32 	%r53, %r29;
	@%p10 bra 	$L__BB0_3;
$L__BB0_13:
	ld.param.u64 	%rd25, [_Z3conPfS_S_iiii_param_1];
	mad.lo.s32 	%r52, %r30, %r1, %r2;
	cvta.to.global.u64 	%rd22, %rd25;
	mul.wide.s32 	%rd23, %r52, 4;
	add.s64 	%rd24, %rd22, %rd23;
	st.global.f32 	[%rd24], %f105;
$L__BB0_14:
	ret;

}


// ===== COMPILED SASS (sm_100) =====

	.target	sm_100

	.elftype	@"ET_EXEC"


//--------------------- .note.nv.tkinfo           --------------------------
	.section	.note.nv.tkinfo,"",@"SHT_NOTE"
	.sectionflags	@"SHF_NOTE_NV_TKINFO"
	.tkinfo
        /*0018*/ 	.word	0x00000002
        /*0030*/ 	.string	""
        /*0030*/ 	.string	"ptxas"
        /*0030*/ 	.string	"Cuda compilation tools, release 13.0, V13.0.88"
        /*0030*/ 	.string	"Build cuda_13.0.r13.0/compiler.36424714_0"
        /*0030*/ 	.string	"-arch sm_100 -m 64 "



//--------------------- .note.nv.cuinfo           --------------------------
	.section	.note.nv.cuinfo,"",@"SHT_NOTE"
	.sectionflags	@"SHF_NOTE_NV_CUINFO"
        /*0018*/ 	.short	0x0002
        /*001a*/ 	.short	0x0064
        /*001c*/ 	.short	0x0082
	.zero		2


//--------------------- .nv.info                  --------------------------
	.section	.nv.info,"",@"SHT_CUDA_INFO"
	.align	4


	//----- nvinfo : EIATTR_REGCOUNT
	.align		4
        /*0000*/ 	.byte	0x04, 0x2f
        /*0002*/ 	.short	(.L_1 - .L_0)
	.align		4
.L_0:
        /*0004*/ 	.word	index@(_Z3conPfS_S_iiii)
        /*0008*/ 	.word	0x00000020


	//----- nvinfo : EIATTR_FRAME_SIZE
	.align		4
.L_1:
        /*000c*/ 	.byte	0x04, 0x11
        /*000e*/ 	.short	(.L_3 - .L_2)
	.align		4
.L_2:
        /*0010*/ 	.word	index@(_Z3conPfS_S_iiii)
        /*0014*/ 	.word	0x00000000


	//----- nvinfo : EIATTR_MIN_STACK_SIZE
	.align		4
.L_3:
        /*0018*/ 	.byte	0x04, 0x12
        /*001a*/ 	.short	(.L_5 - .L_4)
	.align		4
.L_4:
        /*001c*/ 	.word	index@(_Z3conPfS_S_iiii)
        /*0020*/ 	.word	0x00000000
.L_5:


//--------------------- .nv.compat                --------------------------
	.section	.nv.compat,"",@"SHT_CUDA_COMPAT_INFO"
	.align	4
        /*0000*/ 	.byte	0x02, 0x09, 0x00, 0x00, 0x02, 0x02, 0x01, 0x00, 0x02, 0x05, 0x05, 0x00, 0x03, 0x07, 0x01, 0x01
        /*0010*/ 	.byte	0x02, 0x03, 0x00, 0x00, 0x02, 0x06, 0x01, 0x00, 0x04, 0x0b, 0x08, 0x00, 0x09, 0x00, 0x00, 0x00
        /*0020*/ 	.byte	0x00, 0x00, 0x00, 0x00


//--------------------- .nv.info._Z3conPfS_S_iiii --------------------------
	.section	.nv.info._Z3conPfS_S_iiii,"",@"SHT_CUDA_INFO"
	.sectionflags	@""
	.align	4


	//----- nvinfo : EIATTR_CUDA_API_VERSION
	.align		4
        /*0000*/ 	.byte	0x04, 0x37
        /*0002*/ 	.short	(.L_7 - .L_6)
.L_6:
        /*0004*/ 	.word	0x00000082


	//----- nvinfo : EIATTR_KPARAM_INFO
	.align		4
.L_7:
        /*0008*/ 	.byte	0x04, 0x17
        /*000a*/ 	.short	(.L_9 - .L_8)
.L_8:
        /*000c*/ 	.word	0x00000000
        /*0010*/ 	.short	0x0006
        /*0012*/ 	.short	0x0024
        /*0014*/ 	.byte	0x00, 0xf0, 0x11, 0x00


	//----- nvinfo : EIATTR_KPARAM_INFO
	.align		4
.L_9:
        /*0018*/ 	.byte	0x04, 0x17
        /*001a*/ 	.short	(.L_11 - .L_10)
.L_10:
        /*001c*/ 	.word	0x00000000
        /*0020*/ 	.short	0x0005
        /*0022*/ 	.short	0x0020
        /*0024*/ 	.byte	0x00, 0xf0, 0x11, 0x00


	//----- nvinfo : EIATTR_KPARAM_INFO
	.align		4
.L_11:
        /*0028*/ 	.byte	0x04, 0x17
        /*002a*/ 	.short	(.L_13 - .L_12)
.L_12:
        /*002c*/ 	.word	0x00000000
        /*0030*/ 	.short	0x0004
        /*0032*/ 	.short	0x001c
        /*0034*/ 	.byte	0x00, 0xf0, 0x11, 0x00


	//----- nvinfo : EIATTR_KPARAM_INFO
	.align		4
.L_13:
        /*0038*/ 	.byte	0x04, 0x17
        /*003a*/ 	.short	(.L_15 - .L_14)
.L_14:
        /*003c*/ 	.word	0x00000000
        /*0040*/ 	.short	0x0003
        /*0042*/ 	.short	0x0018
        /*0044*/ 	.byte	0x00, 0xf0, 0x11, 0x00


	//----- nvinfo : EIATTR_KPARAM_INFO
	.align		4
.L_15:
        /*0048*/ 	.byte	0x04, 0x17
        /*004a*/ 	.short	(.L_17 - .L_16)
.L_16:
        /*004c*/ 	.word	0x00000000
        /*0050*/ 	.short	0x0002
        /*0052*/ 	.short	0x0010
        /*0054*/ 	.byte	0x00, 0xf5, 0x21, 0x00


	//----- nvinfo : EIATTR_KPARAM_INFO
	.align		4
.L_17:
        /*0058*/ 	.byte	0x04, 0x17
        /*005a*/ 	.short	(.L_19 - .L_18)
.L_18:
        /*005c*/ 	.word	0x00000000
        /*0060*/ 	.short	0x0001
        /*0062*/ 	.short	0x0008
        /*0064*/ 	.byte	0x00, 0xf5, 0x21, 0x00


	//----- nvinfo : EIATTR_KPARAM_INFO
	.align		4
.L_19:
        /*0068*/ 	.byte	0x04, 0x17
        /*006a*/ 	.short	(.L_21 - .L_20)
.L_20:
        /*006c*/ 	.word	0x00000000
        /*0070*/ 	.short	0x0000
        /*0072*/ 	.short	0x0000
        /*0074*/ 	.byte	0x00, 0xf5, 0x21, 0x00


	//----- nvinfo : EIATTR_SPARSE_MMA_MASK
	.align		4
.L_21:
        /*0078*/ 	.byte	0x03, 0x50
        /*007a*/ 	.short	0x0000


	//----- nvinfo : EIATTR_MAXREG_COUNT
	.align		4
        /*007c*/ 	.byte	0x03, 0x1b
        /*007e*/ 	.short	0x00ff


	//----- nvinfo : EIATTR_MERCURY_ISA_VERSION
	.align		4
        /*0080*/ 	.byte	0x03, 0x5f
        /*0082*/ 	.short	0x0101


	//----- nvinfo : EIATTR_VRC_CTA_INIT_COUNT
	.align		4
        /*0084*/ 	.byte	0x02, 0x4a
	.zero		1
	.zero		1


	//----- nvinfo : EIATTR_EXIT_INSTR_OFFSETS
	.align		4
        /*0088*/ 	.byte	0x04, 0x1c
        /*008a*/ 	.short	(.L_23 - .L_22)


	//   ....[0]....
.L_22:
        /*008c*/ 	.word	0x000000c0


	//   ....[1]....
        /*0090*/ 	.word	0x00000b00


	//----- nvinfo : EIATTR_CBANK_PARAM_SIZE
	.align		4
.L_23:
        /*0094*/ 	.byte	0x03, 0x19
        /*0096*/ 	.short	0x0028


	//----- nvinfo : EIATTR_PARAM_CBANK
	.align		4
        /*0098*/ 	.byte	0x04, 0x0a
        /*009a*/ 	.short	(.L_25 - .L_24)
	.align		4
.L_24:
        /*009c*/ 	.word	index@(.nv.constant0._Z3conPfS_S_iiii)
        /*00a0*/ 	.short	0x0380
        /*00a2*/ 	.short	0x0028


	//----- nvinfo : EIATTR_SW_WAR
	.align		4
.L_25:
        /*00a4*/ 	.byte	0x04, 0x36
        /*00a6*/ 	.short	(.L_27 - .L_26)
.L_26:
        /*00a8*/ 	.word	0x00000008
.L_27:


//--------------------- .nv.callgraph             --------------------------
	.section	.nv.callgraph,"",@"SHT_CUDA_CALLGRAPH"
	.align	4
	.sectionentsize	8
	.align		4
        /*0000*/ 	.word	0x00000000
	.align		4
        /*0004*/ 	.word	0xffffffff
	.align		4
        /*0008*/ 	.word	0x00000000
	.align		4
        /*000c*/ 	.word	0xfffffffe
	.align		4
        /*0010*/ 	.word	0x00000000
	.align		4
        /*0014*/ 	.word	0xfffffffd
	.align		4
        /*0018*/ 	.word	0x00000000
	.align		4
        /*001c*/ 	.word	0xfffffffc


//--------------------- .text._Z3conPfS_S_iiii    --------------------------
	.section	.text._Z3conPfS_S_iiii,"ax",@progbits
	.align	128
        .global         _Z3conPfS_S_iiii
        .type           _Z3conPfS_S_iiii,@function
        .size           _Z3conPfS_S_iiii,(.L_x_6 - _Z3conPfS_S_iiii)
        .other          _Z3conPfS_S_iiii,@"STO_CUDA_ENTRY STV_DEFAULT"
_Z3conPfS_S_iiii:
.text._Z3conPfS_S_iiii:
[----:B------:R-:W-:Y:S01]  /*0000*/  LDC R1, c[0x0][0x37c] ;  /* 0x0000df00ff017b82 */ /* 0x000fe20000000800 */
[----:B------:R-:W0:Y:S07]  /*0010*/  S2R R3, SR_TID.Y ;  /* 0x0000000000037919 */ /* 0x000e2e0000002200 */
[----:B------:R-:W0:Y:S01]  /*0020*/  S2UR UR4, SR_CTAID.Y ;  /* 0x00000000000479c3 */ /* 0x000e220000002600 */
[----:B------:R-:W1:Y:S01]  /*0030*/  LDCU.64 UR6, c[0x0][0x398] ;  /* 0x00007300ff0677ac */ /* 0x000e620008000a00 */
[----:B------:R-:W2:Y:S06]  /*0040*/  S2R R0, SR_TID.X ;  /* 0x0000000000007919 */ /* 0x000eac0000002100 */
[----:B------:R-:W0:Y:S08]  /*0050*/  LDC R18, c[0x0][0x364] ;  /* 0x0000d900ff127b82 */ /* 0x000e300000000800 */
[----:B------:R-:W2:Y:S08]  /*0060*/  S2UR UR5, SR_CTAID.X ;  /* 0x00000000000579c3 */ /* 0x000eb00000002500 */
[----:B------:R-:W2:Y:S01]  /*0070*/  LDC R17, c[0x0][0x360] ;  /* 0x0000d800ff117b82 */ /* 0x000ea20000000800 */
[----:B0-----:R-:W-:-:S05]  /*0080*/  IMAD R18, R18, UR4, R3 ;  /* 0x0000000412127c24 */ /* 0x001fca000f8e0203 */
[----:B-1----:R-:W-:Y:S01]  /*0090*/  ISETP.GE.AND P0, PT, R18, UR7, PT ;  /* 0x0000000712007c0c */ /* 0x002fe2000bf06270 */
[----:B--2---:R-:W-:-:S05]  /*00a0*/  IMAD R17, R17, UR5, R0 ;  /* 0x0000000511117c24 */ /* 0x004fca000f8e0200 */
[----:B------:R-:W-:-:S13]  /*00b0*/  ISETP.GE.OR P0, PT, R17, UR6, P0 ;  /* 0x0000000611007c0c */ /* 0x000fda0008706670 */
[----:B------:R-:W-:Y:S05]  /*00c0*/  @P0 EXIT ;  /* 0x000000000000094d */ /* 0x000fea0003800000 */
[----:B------:R-:W0:Y:S01]  /*00d0*/  LDC R13, c[0x0][0x3a4] ;  /* 0x0000e900ff0d7b82 */ /* 0x000e220000000800 */
[----:B------:R-:W1:Y:S01]  /*00e0*/  LDCU.64 UR4, c[0x0][0x358] ;  /* 0x00006b00ff0477ac */ /* 0x000e620008000a00 */
[----:B------:R-:W-:Y:S01]  /*00f0*/  HFMA2 R16, -RZ, RZ, 0, 0 ;  /* 0x00000000ff107431 */ /* 0x000fe200000001ff */
[----:B0-----:R-:W-:-:S13]  /*0100*/  ISETP.GE.AND P0, PT, R13, RZ, PT ;  /* 0x000000ff0d00720c */ /* 0x001fda0003f06270 */
[----:B-1----:R-:W-:Y:S05]  /*0110*/  @!P0 BRA `(.L_x_0) ;  /* 0x0000000800648947 */ /* 0x002fea0003800000 */
[C---:B------:R-:W-:Y:S02]  /*0120*/  IADD3 R14, PT, PT, -R13.reuse, RZ, RZ ;  /* 0x000000ff0d0e7210 */ /* 0x040fe40007ffe1ff */
[----:B------:R-:W-:Y:S02]  /*0130*/  SHF.L.U32 R20, R13, 0x1, RZ ;  /* 0x000000010d147819 */ /* 0x000fe400000006ff */
[-C--:B------:R-:W-:Y:S02]  /*0140*/  IADD3 R15, PT, PT, R18, R13.reuse, RZ ;  /* 0x0000000d120f7210 */ /* 0x080fe40007ffe0ff */
[----:B------:R-:W-:Y:S02]  /*0150*/  IADD3 R13, PT, PT, R17, R13, RZ ;  /* 0x0000000d110d7210 */ /* 0x000fe40007ffe0ff */
[----:B------:R-:W-:Y:S02]  /*0160*/  MOV R16, RZ ;  /* 0x000000ff00107202 */ /* 0x000fe40000000f00 */
[----:B------:R-:W-:-:S02]  /*0170*/  IADD3 R12, PT, PT, R20, UR6, RZ ;  /* 0x00000006140c7c10 */ /* 0x000fc4000fffe0ff */
[----:B------:R-:W-:-:S07]  /*0180*/  MOV R0, R14 ;  /* 0x0000000e00007202 */ /* 0x000fce0000000f00 */
.L_x_4:
[----:B------:R-:W0:Y:S01]  /*0190*/  LDC.64 R2, c[0x0][0x3a0] ;  /* 0x0000e800ff027b82 */ /* 0x000e220000000a00 */
[C---:B------:R-:W-:Y:S02]  /*01a0*/  ISETP.GE.U32.AND P2, PT, R20.reuse, 0xf, PT ;  /* 0x0000000f1400780c */ /* 0x040fe40003f46070 */
[----:B------:R-:W-:Y:S02]  /*01b0*/  IADD3 R5, PT, PT, R15, R0, RZ ;  /* 0x000000000f057210 */ /* 0x000fe40007ffe0ff */
[----:B------:R-:W-:-:S03]  /*01c0*/  LOP3.LUT R4, R20, 0xe, RZ, 0xc0, !PT ;  /* 0x0000000e14047812 */ /* 0x000fc600078ec0ff */
[----:B------:R-:W-:Y:S01]  /*01d0*/  IMAD R10, R12, R5, RZ ;  /* 0x000000050c0a7224 */ /* 0x000fe200078e02ff */
[----:B------:R-:W-:Y:S02]  /*01e0*/  ISETP.GE.U32.AND P0, PT, R4, 0x7, PT ;  /* 0x000000070400780c */ /* 0x000fe40003f06070 */
[CC--:B0-----:R-:W-:Y:S02]  /*01f0*/  IADD3 R7, PT, PT, R0.reuse, R3.reuse, RZ ;  /* 0x0000000300077210 */ /* 0x0c1fe40007ffe0ff */
[----:B------:R-:W-:-:S03]  /*0200*/  ISETP.NE.AND P1, PT, R0, R3, PT ;  /* 0x000000030000720c */ /* 0x000fc60003f25270 */
[----:B------:R-:W-:Y:S01]  /*0210*/  IMAD R8, R7, R2, RZ ;  /* 0x0000000207087224 */ /* 0x000fe200078e02ff */
[----:B------:R-:W-:Y:S01]  /*0220*/  MOV R2, R14 ;  /* 0x0000000e00027202 */ /* 0x000fe20000000f00 */
[----:B------:R-:W-:Y:S08]  /*0230*/  @!P2 BRA `(.L_x_1) ;  /* 0x000000040000a947 */ /* 0x000ff00003800000 */
[----:B------:R-:W-:Y:S02]  /*0240*/  IADD3 R2, PT, PT, R20, 0x1, RZ ;  /* 0x0000000114027810 */ /* 0x000fe40007ffe0ff */
[----:B------:R-:W-:Y:S02]  /*0250*/  MOV R19, R8 ;  /* 0x0000000800137202 */ /* 0x000fe40000000f00 */
[----:B------:R-:W-:Y:S02]  /*0260*/  LOP3.LUT R11, R2, 0xfffffff0, RZ, 0xc0, !PT ;  /* 0xfffffff0020b7812 */ /* 0x000fe400078ec0ff */
[----:B------:R-:W-:Y:S02]  /*0270*/  IADD3 R9, PT, PT, R17, R10, RZ ;  /* 0x0000000a11097210 */ /* 0x000fe40007ffe0ff */
[----:B------:R-:W-:Y:S02]  /*0280*/  MOV R2, R14 ;  /* 0x0000000e00027202 */ /* 0x000fe40000000f00 */
[----:B------:R-:W-:-:S07]  /*0290*/  IADD3 R11, PT, PT, -R11, RZ, RZ ;  /* 0x000000ff0b0b7210 */ /* 0x000fce0007ffe1ff */
.L_x_2:
[----:B------:R-:W0:Y:S08]  /*02a0*/  LDC.64 R6, c[0x0][0x380] ;  /* 0x0000e000ff067b82 */ /* 0x000e300000000a00 */
[----:B------:R-:W1:Y:S01]  /*02b0*/  LDC.64 R4, c[0x0][0x390] ;  /* 0x0000e400ff047b82 */ /* 0x000e620000000a00 */
[----:B0-----:R-:W-:-:S05]  /*02c0*/  IMAD.WIDE R6, R9, 0x4, R6 ;  /* 0x0000000409067825 */ /* 0x001fca00078e0206 */
[----:B------:R-:W2:Y:S01]  /*02d0*/  LDG.E R23, desc[UR4][R6.64] ;  /* 0x0000000406177981 */ /* 0x000ea2000c1e1900 */
[----:B-1----:R-:W-:-:S03]  /*02e0*/  IMAD.WIDE R4, R19, 0x4, R4 ;  /* 0x0000000413047825 */ /* 0x002fc600078e0204 */
[----:B------:R-:W3:Y:S04]  /*02f0*/  LDG.E R26, desc[UR4][R6.64+0x4] ;  /* 0x00000404061a7981 */ /* 0x000ee8000c1e1900 */
[----:B------:R-:W2:Y:S04]  /*0300*/  LDG.E R24, desc[UR4][R4.64] ;  /* 0x0000000404187981 */ /* 0x000ea8000c1e1900 */
[----:B------:R-:W3:Y:S04]  /*0310*/  LDG.E R25, desc[UR4][R4.64+0x4] ;  /* 0x0000040404197981 */ /* 0x000ee8000c1e1900 */
[----:B------:R-:W4:Y:S04]  /*0320*/  LDG.E R21, desc[UR4][R6.64+0x8] ;  /* 0x0000080406157981 */ /* 0x000f28000c1e1900 */
[----:B------:R-:W4:Y:S04]  /*0330*/  LDG.E R22, desc[UR4][R4.64+0x8] ;  /* 0x0000080404167981 */ /* 0x000f28000c1e1900 */
[----:B------:R-:W5:Y:S04]  /*0340*/  LDG.E R27, desc[UR4][R6.64+0x1c] ;  /* 0x00001c04061b7981 */ /* 0x000f68000c1e1900 */
[----:B------:R-:W5:Y:S01]  /*0350*/  LDG.E R29, desc[UR4][R6.64+0x3c] ;  /* 0x00003c04061d7981 */ /* 0x000f62000c1e1900 */
[----:B--2---:R-:W-:-:S03]  /*0360*/  FFMA R23, R23, R24, R16 ;  /* 0x0000001817177223 */ /* 0x004fc60000000010 */
[----:B------:R-:W2:Y:S01]  /*0370*/  LDG.E R24, desc[UR4][R4.64+0xc] ;  /* 0x00000c0404187981 */ /* 0x000ea2000c1e1900 */
[----:B---3--:R-:W-:-:S03]  /*0380*/  FFMA R26, R26, R25, R23 ;  /* 0x000000191a1a7223 */ /* 0x008fc60000000017 */
[----:B------:R-:W2:Y:S04]  /*0390*/  LDG.E R23, desc[UR4][R6.64+0xc] ;  /* 0x00000c0406177981 */ /* 0x000ea8000c1e1900 */
[----:B------:R-:W3:Y:S01]  /*03a0*/  LDG.E R25, desc[UR4][R6.64+0x10] ;  /* 0x0000100406197981 */ /* 0x000ee2000c1e1900 */
[----:B----4-:R-:W-:-:S03]  /*03b0*/  FFMA R22, R21, R22, R26 ;  /* 0x0000001615167223 */ /* 0x010fc6000000001a */
[----:B------:R-:W3:Y:S04]  /*03c0*/  LDG.E R26, desc[UR4][R4.64+0x10] ;  /* 0x00001004041a7981 */ /* 0x000ee8000c1e1900 */
[----:B------:R-:W4:Y:S04]  /*03d0*/  LDG.E R16, desc[UR4][R6.64+0x14] ;  /* 0x0000140406107981 */ /* 0x000f28000c1e1900 */
[----:B------:R-:W4:Y:S01]  /*03e0*/  LDG.E R21, desc[UR4][R4.64+0x14] ;  /* 0x0000140404157981 */ /* 0x000f22000c1e1900 */
[----:B--2---:R-:W-:-:S03]  /*03f0*/  FFMA R22, R23, R24, R22 ;  /* 0x0000001817167223 */ /* 0x004fc60000000016 */
[----:B------:R-:W2:Y:S04]  /*0400*/  LDG.E R23, desc[UR4][R4.64+0x18] ;  /* 0x0000180404177981 */ /* 0x000ea8000c1e1900 */
[----:B------:R-:W5:Y:S01]  /*0410*/  LDG.E R24, desc[UR4][R4.64+0x1c] ;  /* 0x00001c0404187981 */ /* 0x000f62000c1e1900 */
[----:B---3--:R-:W-:-:S03]  /*0420*/  FFMA R25, R25, R26, R22 ;  /* 0x0000001a19197223 */ /* 0x008fc60000000016 */
[----:B------:R-:W2:Y:S04]  /*0430*/  LDG.E R22, desc[UR4][R6.64+0x18] ;  /* 0x0000180406167981 */ /* 0x000ea8000c1e1900 */
[----:B------:R-:W3:Y:S01]  /*0440*/  LDG.E R26, desc[UR4][R4.64+0x3c] ;  /* 0x00003c04041a7981 */ /* 0x000ee2000c1e1900 */
[----:B----4-:R-:W-:-:S03]  /*0450*/  FFMA R25, R16, R21, R25 ;  /* 0x0000001510197223 */ /* 0x010fc60000000019 */
[----:B------:R-:W4:Y:S04]  /*0460*/  LDG.E R16, desc[UR4][R6.64+0x20] ;  /* 0x0000200406107981 */ /* 0x000f28000c1e1900 */
[----:B------:R-:W4:Y:S01]  /*0470*/  LDG.E R21, desc[UR4][R4.64+0x20] ;  /* 0x0000200404157981 */ /* 0x000f22000c1e1900 */
[----:B--2---:R-:W-:-:S03]  /*0480*/  FFMA R22, R22, R23, R25 ;  /* 0x0000001716167223 */ /* 0x004fc60000000019 */
[----:B------:R-:W2:Y:S01]  /*0490*/  LDG.E R23, desc[UR4][R4.64+0x24] ;  /* 0x0000240404177981 */ /* 0x000ea2000c1e1900 */
[----:B-----5:R-:W-:-:S03]  /*04a0*/  FFMA R27, R27, R24, R22 ;  /* 0x000000181b1b7223 */ /* 0x020fc60000000016 */
[----:B------:R-:W2:Y:S04]  /*04b0*/  LDG.E R22, desc[UR4][R6.64+0x24] ;  /* 0x0000240406167981 */ /* 0x000ea8000c1e1900 */
[----:B------:R-:W5:Y:S04]  /*04c0*/  LDG.E R25, desc[UR4][R6.64+0x28] ;  /* 0x0000280406197981 */ /* 0x000f68000c1e1900 */
[----:B------:R-:W5:Y:S01]  /*04d0*/  LDG.E R24, desc[UR4][R4.64+0x28] ;  /* 0x0000280404187981 */ /* 0x000f62000c1e1900 */
[----:B----4-:R-:W-:-:S03]  /*04e0*/  FFMA R27, R16, R21, R27 ;  /* 0x00000015101b7223 */ /* 0x010fc6000000001b */
[----:B------:R-:W4:Y:S04]  /*04f0*/  LDG.E R21, desc[UR4][R6.64+0x2c] ;  /* 0x00002c0406157981 */ /* 0x000f28000c1e1900 */
[----:B------:R-:W4:Y:S01]  /*0500*/  LDG.E R16, desc[UR4][R4.64+0x2c] ;  /* 0x00002c0404107981 */ /* 0x000f22000c1e1900 */
[----:B--2---:R-:W-:-:S03]  /*0510*/  FFMA R22, R22, R23, R27 ;  /* 0x0000001716167223 */ /* 0x004fc6000000001b */
[----:B------:R-:W2:Y:S04]  /*0520*/  LDG.E R23, desc[UR4][R4.64+0x30] ;  /* 0x0000300404177981 */ /* 0x000ea8000c1e1900 */
[----:B------:R-:W3:Y:S01]  /*0530*/  LDG.E R27, desc[UR4][R6.64+0x34] ;  /* 0x00003404061b7981 */ /* 0x000ee2000c1e1900 */
[----:B-----5:R-:W-:-:S03]  /*0540*/  FFMA R24, R25, R24, R22 ;  /* 0x0000001819187223 */ /* 0x020fc60000000016 */
[----:B------:R-:W2:Y:S01]  /*0550*/  LDG.E R22, desc[UR4][R6.64+0x30] ;  /* 0x0000300406167981 */ /* 0x000ea2000c1e1900 */
[----:B----4-:R-:W-:-:S03]  /*0560*/  FFMA R25, R21, R16, R24 ;  /* 0x0000001015197223 */ /* 0x010fc60000000018 */
[----:B------:R-:W3:Y:S04]  /*0570*/  LDG.E R24, desc[UR4][R4.64+0x34] ;  /* 0x0000340404187981 */ /* 0x000ee8000c1e1900 */
[----:B------:R-:W4:Y:S04]  /*0580*/  LDG.E R16, desc[UR4][R6.64+0x38] ;  /* 0x0000380406107981 */ /* 0x000f28000c1e1900 */
[----:B------:R-:W4:Y:S01]  /*0590*/  LDG.E R21, desc[UR4][R4.64+0x38] ;  /* 0x0000380404157981 */ /* 0x000f22000c1e1900 */
[----:B------:R-:W-:-:S04]  /*05a0*/  IADD3 R11, PT, PT, R11, 0x10, RZ ;  /* 0x000000100b0b7810 */ /* 0x000fc80007ffe0ff */
[----:B------:R-:W-:Y:S02]  /*05b0*/  ISETP.NE.AND P2, PT, R11, RZ, PT ;  /* 0x000000ff0b00720c */ /* 0x000fe40003f45270 */
[----:B------:R-:W-:Y:S02]  /*05c0*/  IADD3 R2, PT, PT, R2, 0x10, RZ ;  /* 0x0000001002027810 */ /* 0x000fe40007ffe0ff */
[----:B------:R-:W-:Y:S02]  /*05d0*/  IADD3 R9, PT, PT, R9, 0x10, RZ ;  /* 0x0000001009097810 */ /* 0x000fe40007ffe0ff */
[----:B------:R-:W-:Y:S01]  /*05e0*/  IADD3 R19, PT, PT, R19, 0x10, RZ ;  /* 0x0000001013137810 */ /* 0x000fe20007ffe0ff */
[----:B--2---:R-:W-:-:S04]  /*05f0*/  FFMA R22, R22, R23, R25 ;  /* 0x0000001716167223 */ /* 0x004fc80000000019 */
[----:B---3--:R-:W-:-:S04]  /*0600*/  FFMA R27, R27, R24, R22 ;  /* 0x000000181b1b7223 */ /* 0x008fc80000000016 */
[----:B----4-:R-:W-:-:S04]  /*0610*/  FFMA R16, R16, R21, R27 ;  /* 0x0000001510107223 */ /* 0x010fc8000000001b */
[----:B------:R-:W-:Y:S01]  /*0620*/  FFMA R16, R29, R26, R16 ;  /* 0x0000001a1d107223 */ /* 0x000fe20000000010 */
[----:B------:R-:W-:Y:S06]  /*0630*/  @P2 BRA `(.L_x_2) ;  /* 0xfffffffc00182947 */ /* 0x000fec000383ffff */
.L_x_1:
[----:B------:R-:W-:Y:S02]  /*0640*/  IADD3 R21, PT, PT, R13, R10, RZ ;  /* 0x0000000a0d157210 */ /* 0x000fe40007ffe0ff */
[----:B------:R-:W-:Y:S02]  /*0650*/  IADD3 R0, PT, PT, R0, 0x1, RZ ;  /* 0x0000000100007810 */ /* 0x000fe40007ffe0ff */
[----:B------:R-:W-:Y:S01]  /*0660*/  IADD3 R19, PT, PT, R8, R3, RZ ;  /* 0x0000000308137210 */ /* 0x000fe20007ffe0ff */
[----:B------:R-:W-:Y:S06]  /*0670*/  @!P0 BRA `(.L_x_3) ;  /* 0x00000000007c8947 */ /* 0x000fec0003800000 */
[----:B------:R-:W0:Y:S01]  /*0680*/  LDC.64 R6, c[0x0][0x380] ;  /* 0x0000e000ff067b82 */ /* 0x000e220000000a00 */
[-C--:B------:R-:W-:Y:S02]  /*0690*/  IADD3 R9, PT, PT, R21, R2.reuse, RZ ;  /* 0x0000000215097210 */ /* 0x080fe40007ffe0ff */
[----:B------:R-:W-:-:S05]  /*06a0*/  IADD3 R11, PT, PT, R19, R2, RZ ;  /* 0x00000002130b7210 */ /* 0x000fca0007ffe0ff */
[----:B------:R-:W1:Y:S01]  /*06b0*/  LDC.64 R4, c[0x0][0x390] ;  /* 0x0000e400ff047b82 */ /* 0x000e620000000a00 */
[----:B0-----:R-:W-:-:S05]  /*06c0*/  IMAD.WIDE R6, R9, 0x4, R6 ;  /* 0x0000000409067825 */ /* 0x001fca00078e0206 */
[----:B------:R-:W2:Y:S01]  /*06d0*/  LDG.E R23, desc[UR4][R6.64+0x4] ;  /* 0x0000040406177981 */ /* 0x000ea2000c1e1900 */
[----:B-1----:R-:W-:-:S03]  /*06e0*/  IMAD.WIDE R4, R11, 0x4, R4 ;  /* 0x000000040b047825 */ /* 0x002fc600078e0204 */
[----:B------:R-:W3:Y:S04]  /*06f0*/  LDG.E R8, desc[UR4][R6.64+0x8] ;  /* 0x0000080406087981 */ /* 0x000ee8000c1e1900 */
[----:B------:R-:W4:Y:S04]  /*0700*/  LDG.E R11, desc[UR4][R6.64] ;  /* 0x00000004060b7981 */ /* 0x000f28000c1e1900 */
[----:B------:R-:W4:Y:S04]  /*0710*/  LDG.E R10, desc[UR4][R4.64] ;  /* 0x00000004040a7981 */ /* 0x000f28000c1e1900 */
[----:B------:R-:W2:Y:S04]  /*0720*/  LDG.E R22, desc[UR4][R4.64+0x4] ;  /* 0x0000040404167981 */ /* 0x000ea8000c1e1900 */
[----:B------:R-:W3:Y:S04]  /*0730*/  LDG.E R9, desc[UR4][R4.64+0x8] ;  /* 0x0000080404097981 */ /* 0x000ee8000c1e1900 */
[----:B------:R-:W5:Y:S04]  /*0740*/  LDG.E R24, desc[UR4][R4.64+0x10] ;  /* 0x0000100404187981 */ /* 0x000f68000c1e1900 */
[----:B------:R-:W5:Y:S04]  /*0750*/  LDG.E R29, desc[UR4][R4.64+0x14] ;  /* 0x00001404041d7981 */ /* 0x000f68000c1e1900 */
[----:B------:R-:W5:Y:S04]  /*0760*/  LDG.E R27, desc[UR4][R4.64+0x18] ;  /* 0x00001804041b7981 */ /* 0x000f68000c1e1900 */
[----:B------:R-:W5:Y:S04]  /*0770*/  LDG.E R25, desc[UR4][R6.64+0x1c] ;  /* 0x00001c0406197981 */ /* 0x000f68000c1e1900 */
[----:B------:R-:W5:Y:S01]  /*0780*/  LDG.E R26, desc[UR4][R4.64+0x1c] ;  /* 0x00001c04041a7981 */ /* 0x000f62000c1e1900 */
[----:B----4-:R-:W-:-:S03]  /*0790*/  FFMA R16, R11, R10, R16 ;  /* 0x0000000a0b107223 */ /* 0x010fc60000000010 */
[----:B------:R-:W4:Y:S04]  /*07a0*/  LDG.E R10, desc[UR4][R6.64+0xc] ;  /* 0x00000c04060a7981 */ /* 0x000f28000c1e1900 */
[----:B------:R-:W4:Y:S01]  /*07b0*/  LDG.E R11, desc[UR4][R4.64+0xc] ;  /* 0x00000c04040b7981 */ /* 0x000f22000c1e1900 */
[----:B--2---:R-:W-:-:S03]  /*07c0*/  FFMA R28, R23, R22, R16 ;  /* 0x00000016171c7223 */ /* 0x004fc60000000010 */
[----:B------:R-:W5:Y:S04]  /*07d0*/  LDG.E R23, desc[UR4][R6.64+0x10] ;  /* 0x0000100406177981 */ /* 0x000f68000c1e1900 */
[----:B------:R-:W2:Y:S04]  /*07e0*/  LDG.E R22, desc[UR4][R6.64+0x14] ;  /* 0x0000140406167981 */ /* 0x000ea8000c1e1900 */
[----:B------:R-:W2:Y:S01]  /*07f0*/  LDG.E R16, desc[UR4][R6.64+0x18] ;  /* 0x0000180406107981 */ /* 0x000ea2000c1e1900 */
[----:B---3--:R-:W-:Y:S01]  /*0800*/  FFMA R9, R8, R9, R28 ;  /* 0x0000000908097223 */ /* 0x008fe2000000001c */
[----:B------:R-:W-:-:S03]  /*0810*/  IADD3 R2, PT, PT, R2, 0x8, RZ ;  /* 0x0000000802027810 */ /* 0x000fc60007ffe0ff */
[----:B----4-:R-:W-:-:S04]  /*0820*/  FFMA R10, R10, R11, R9 ;  /* 0x0000000b0a0a7223 */ /* 0x010fc80000000009 */
[----:B-----5:R-:W-:-:S04]  /*0830*/  FFMA R23, R23, R24, R10 ;  /* 0x0000001817177223 */ /* 0x020fc8000000000a */
[----:B--2---:R-:W-:-:S04]  /*0840*/  FFMA R23, R22, R29, R23 ;  /* 0x0000001d16177223 */ /* 0x004fc80000000017 */
[----:B------:R-:W-:-:S04]  /*0850*/  FFMA R16, R16, R27, R23 ;  /* 0x0000001b10107223 */ /* 0x000fc80000000017 */
[----:B------:R-:W-:-:S07]  /*0860*/  FFMA R16, R25, R26, R16 ;  /* 0x0000001a19107223 */ /* 0x000fce0000000010 */
.L_x_3:
[----:B------:R-:W0:Y:S01]  /*0870*/  LDC.64 R4, c[0x0][0x380] ;  /* 0x0000e000ff047b82 */ /* 0x000e220000000a00 */
[----:B------:R-:W-:-:S04]  /*0880*/  LOP3.LUT R8, R20, 0x6, RZ, 0xc0, !PT ;  /* 0x0000000614087812 */ /* 0x000fc800078ec0ff */
[----:B------:R-:W-:-:S03]  /*0890*/  ISETP.GE.U32.AND P0, PT, R8, 0x3, PT ;  /* 0x000000030800780c */ /* 0x000fc60003f06070 */
[----:B------:R-:W1:Y:S10]  /*08a0*/  LDC.64 R6, c[0x0][0x390] ;  /* 0x0000e400ff067b82 */ /* 0x000e740000000a00 */
[----:B------:R-:W-:-:S02]  /*08b0*/  @P0 IADD3 R9, PT, PT, R21, R2, RZ ;  /* 0x0000000215090210 */ /* 0x000fc40007ffe0ff */
[----:B------:R-:W-:Y:S02]  /*08c0*/  @P0 IADD3 R11, PT, PT, R19, R2, RZ ;  /* 0x00000002130b0210 */ /* 0x000fe40007ffe0ff */
[----:B------:R-:W-:Y:S01]  /*08d0*/  @P0 IADD3 R2, PT, PT, R2, 0x4, RZ ;  /* 0x0000000402020810 */ /* 0x000fe20007ffe0ff */
[----:B0-----:R-:W-:Y:S01]  /*08e0*/  @P0 IMAD.WIDE R8, R9, 0x4, R4 ;  /* 0x0000000409080825 */ /* 0x001fe200078e0204 */
[----:B------:R-:W-:-:S04]  /*08f0*/  LOP3.LUT P2, RZ, R3, 0x1, RZ, 0xc0, !PT ;  /* 0x0000000103ff7812 */ /* 0x000fc8000784c0ff */
[----:B------:R-:W2:Y:S01]  /*0900*/  @P0 LDG.E R25, desc[UR4][R8.64] ;  /* 0x0000000408190981 */ /* 0x000ea2000c1e1900 */
[----:B-1----:R-:W-:-:S03]  /*0910*/  @P0 IMAD.WIDE R10, R11, 0x4, R6 ;  /* 0x000000040b0a0825 */ /* 0x002fc600078e0206 */
[----:B------:R-:W3:Y:S04]  /*0920*/  @P0 LDG.E R3, desc[UR4][R8.64+0x4] ;  /* 0x0000040408030981 */ /* 0x000ee8000c1e1900 */
[----:B------:R-:W2:Y:S01]  /*0930*/  @P0 LDG.E R23, desc[UR4][R10.64] ;  /* 0x000000040a170981 */ /* 0x000ea2000c1e1900 */
[----:B------:R-:W-:-:S03]  /*0940*/  IADD3 R27, PT, PT, R21, R2, RZ ;  /* 0x00000002151b7210 */ /* 0x000fc60007ffe0ff */
[----:B------:R-:W3:Y:S01]  /*0950*/  @P0 LDG.E R22, desc[UR4][R10.64+0x4] ;  /* 0x000004040a160981 */ /* 0x000ee2000c1e1900 */
[----:B------:R-:W-:-:S03]  /*0960*/  IADD3 R29, PT, PT, R19, R2, RZ ;  /* 0x00000002131d7210 */ /* 0x000fc60007ffe0ff */
[----:B------:R-:W4:Y:S01]  /*0970*/  @P0 LDG.E R2, desc[UR4][R8.64+0x8] ;  /* 0x0000080408020981 */ /* 0x000f22000c1e1900 */
[----:B------:R-:W-:-:S03]  /*0980*/  IMAD.WIDE R4, R27, 0x4, R4 ;  /* 0x000000041b047825 */ /* 0x000fc600078e0204 */
[----:B------:R-:W4:Y:S01]  /*0990*/  @P0 LDG.E R21, desc[UR4][R10.64+0x8] ;  /* 0x000008040a150981 */ /* 0x000f22000c1e1900 */
[----:B------:R-:W-:-:S03]  /*09a0*/  IMAD.WIDE R6, R29, 0x4, R6 ;  /* 0x000000041d067825 */ /* 0x000fc600078e0206 */
[----:B------:R-:W5:Y:S04]  /*09b0*/  @P0 LDG.E R19, desc[UR4][R8.64+0xc] ;  /* 0x00000c0408130981 */ /* 0x000f68000c1e1900 */
[----:B------:R-:W5:Y:S04]  /*09c0*/  @P0 LDG.E R28, desc[UR4][R10.64+0xc] ;  /* 0x00000c040a1c0981 */ /* 0x000f68000c1e1900 */
[----:B------:R-:W5:Y:S04]  /*09d0*/  LDG.E R24, desc[UR4][R4.64] ;  /* 0x0000000404187981 */ /* 0x000f68000c1e1900 */
[----:B------:R-:W5:Y:S04]  /*09e0*/  LDG.E R26, desc[UR4][R6.64] ;  /* 0x00000004061a7981 */ /* 0x000f68000c1e1900 */
[----:B------:R-:W5:Y:S04]  /*09f0*/  @P2 LDG.E R29, desc[UR4][R4.64+0x4] ;  /* 0x00000404041d2981 */ /* 0x000f68000c1e1900 */
[----:B------:R-:W5:Y:S04]  /*0a00*/  @P2 LDG.E R27, desc[UR4][R6.64+0x4] ;  /* 0x00000404061b2981 */ /* 0x000f68000c1e1900 */
[----:B------:R-:W5:Y:S04]  /*0a10*/  @P2 LDG.E R8, desc[UR4][R6.64+0x8] ;  /* 0x0000080406082981 */ /* 0x000f68000c1e1900 */
[----:B------:R-:W5:Y:S01]  /*0a20*/  @P2 LDG.E R4, desc[UR4][R4.64+0x8] ;  /* 0x0000080404042981 */ /* 0x000f62000c1e1900 */
[----:B--2---:R-:W-:-:S04]  /*0a30*/  @P0 FFMA R23, R25, R23, R16 ;  /* 0x0000001719170223 */ /* 0x004fc80000000010 */
[----:B---3--:R-:W-:-:S04]  /*0a40*/  @P0 FFMA R3, R3, R22, R23 ;  /* 0x0000001603030223 */ /* 0x008fc80000000017 */
[----:B----4-:R-:W-:-:S04]  /*0a50*/  @P0 FFMA R2, R2, R21, R3 ;  /* 0x0000001502020223 */ /* 0x010fc80000000003 */
[----:B-----5:R-:W-:-:S04]  /*0a60*/  @P0 FFMA R16, R19, R28, R2 ;  /* 0x0000001c13100223 */ /* 0x020fc80000000002 */
[----:B------:R-:W-:-:S04]  /*0a70*/  FFMA R16, R24, R26, R16 ;  /* 0x0000001a18107223 */ /* 0x000fc80000000010 */
[----:B------:R-:W-:-:S04]  /*0a80*/  @P2 FFMA R27, R29, R27, R16 ;  /* 0x0000001b1d1b2223 */ /* 0x000fc80000000010 */
[----:B------:R-:W-:Y:S01]  /*0a90*/  @P2 FFMA R16, R4, R8, R27 ;  /* 0x0000000804102223 */ /* 0x000fe2000000001b */
[----:B------:R-:W-:Y:S06]  /*0aa0*/  @P1 BRA `(.L_x_4) ;  /* 0xfffffff400b81947 */ /* 0x000fec000383ffff */
.L_x_0:
[----:B------:R-:W0:Y:S01]  /*0ab0*/  LDC.64 R2, c[0x0][0x388] ;  /* 0x0000e200ff027b82 */ /* 0x000e220000000a00 */
[----:B------:R-:W1:Y:S02]  /*0ac0*/  LDCU UR7, c[0x0][0x398] ;  /* 0x00007300ff0777ac */ /* 0x000e640008000800 */
[----:B-1----:R-:W-:-:S04]  /*0ad0*/  IMAD R17, R18, UR7, R17 ;  /* 0x0000000712117c24 */ /* 0x002fc8000f8e0211 */
[----:B0-----:R-:W-:-:S05]  /*0ae0*/  IMAD.WIDE R2, R17, 0x4, R2 ;  /* 0x0000000411027825 */ /* 0x001fca00078e0202 */
[----:B------:R-:W-:Y:S01]  /*0af0*/  STG.E desc[UR4][R2.64], R16 ;  /* 0x0000001002007986 */ /* 0x000fe2000c101904 */
[----:B------:R-:W-:Y:S05]  /*0b00*/  EXIT ;  /* 0x000000000000794d */ /* 0x000fea0003800000 */
.L_x_5:
[----:B------:R-:W-:-:S00]  /*0b10*/  BRA `(.L_x_5) ;  /* 0xfffffffc00fc7947 */ /* 0x000fc0000383ffff */
[----:B------:R-:W-:-:S00]  /*0b20*/  NOP ;  /* 0x0000000000007918 */ /* 0x000fc00000000000 */
        /* <DEDUP_REMOVED lines=13> */
.L_x_6:


//--------------------- .nv.shared.reserved.0     --------------------------
	.section	.nv.shared.reserved.0,"aw",@nobits
	.weak		__nv_reservedSMEM_offset_0_alias
	.size		__nv_reservedSMEM_offset_0_alias, 0, 64
	.other		__nv_reservedSMEM_offset_0_alias,@"STO_CUDA_RESERVED_SHARED STV_DEFAULT"
__nv_reservedSMEM_offset_0_alias:
	.zero		0
	.zero		64


//--------------------- .nv.constant0._Z3conPfS_S_iiii --------------------------
	.section	.nv.constant0._Z3conPfS_S_iiii,"a",@progbits
	.sectionflags	@""
	.align	4
.nv.constant0._Z3conPfS_S_iiii:
	.zero		936


//--------------------- SYMBOLS --------------------------

	.type		.nv.reservedSmem.offset0,@object
	.size		.nv.reservedSmem.offset0,0x4
